	.headerflags	@"EF_CUDA_TEXMODE_UNIFIED EF_CUDA_64BIT_ADDRESS EF_CUDA_ACCELERATORS EF_CUDA_SM90 EF_CUDA_VIRTUAL_SM(EF_CUDA_SM90)"
	.elftype	@"ET_EXEC"


//--------------------- .nv.info                  --------------------------
	.section	.nv.info,"",@"SHT_CUDA_INFO"
	.align	4


	//----- nvinfo : EIATTR_REGCOUNT
	.align		4
        /*0000*/ 	.byte	0x04, 0x2f
        /*0002*/ 	.short	(.L_3 - .L_2)
	.align		4
.L_2:
        /*0004*/ 	.word	index@(triton_poi_fused__native_batch_norm_legit_no_training_convolution_hardtanh_8)
        /*0008*/ 	.word	0x00000020


	//----- nvinfo : EIATTR_MIN_STACK_SIZE
	.align		4
.L_3:
        /*000c*/ 	.byte	0x04, 0x12
        /*000e*/ 	.short	(.L_5 - .L_4)
	.align		4
.L_4:
        /*0010*/ 	.word	index@(triton_poi_fused__native_batch_norm_legit_no_training_convolution_hardtanh_8)
        /*0014*/ 	.word	0x00000000


	//----- nvinfo : EIATTR_FRAME_SIZE
	.align		4
.L_5:
        /*0018*/ 	.byte	0x04, 0x11
        /*001a*/ 	.short	(.L_7 - .L_6)
	.align		4
.L_6:
        /*001c*/ 	.word	index@(triton_poi_fused__native_batch_norm_legit_no_training_convolution_hardtanh_8)
        /*0020*/ 	.word	0x00000000


	//----- nvinfo : EIATTR_MIN_STACK_SIZE
	.align		4
.L_7:
        /*0024*/ 	.byte	0x04, 0x12
        /*0026*/ 	.short	(.L_9 - .L_8)
	.align		4
.L_8:
        /*0028*/ 	.word	index@(triton_poi_fused__native_batch_norm_legit_no_training_convolution_hardtanh_8)
        /*002c*/ 	.word	0x00000000
.L_9:


//--------------------- .nv.info.triton_poi_fused__native_batch_norm_legit_no_training_convolution_hardtanh_8 --------------------------
	.section	.nv.info.triton_poi_fused__native_batch_norm_legit_no_training_convolution_hardtanh_8,"",@"SHT_CUDA_INFO"
	.sectionflags	@""
	.align	4


	//----- nvinfo : EIATTR_CUDA_API_VERSION
	.align		4
        /*0000*/ 	.byte	0x04, 0x37
        /*0002*/ 	.short	(.L_11 - .L_10)
.L_10:
        /*0004*/ 	.word	0x0000007c


	//----- nvinfo : EIATTR_KPARAM_INFO
	.align		4
.L_11:
        /*0008*/ 	.byte	0x04, 0x17
        /*000a*/ 	.short	(.L_13 - .L_12)
.L_12:
        /*000c*/ 	.word	0x00000000
        /*0010*/ 	.short	0x0007
        /*0012*/ 	.short	0x0038
        /*0014*/ 	.byte	0x00, 0xf0, 0x11, 0x00


	//----- nvinfo : EIATTR_KPARAM_INFO
	.align		4
.L_13:
        /*0018*/ 	.byte	0x04, 0x17
        /*001a*/ 	.short	(.L_15 - .L_14)
.L_14:
        /*001c*/ 	.word	0x00000000
        /*0020*/ 	.short	0x0006
        /*0022*/ 	.short	0x0030
        /*0024*/ 	.byte	0x00, 0xf4, 0x21, 0x00


	//----- nvinfo : EIATTR_KPARAM_INFO
	.align		4
.L_15:
        /*0028*/ 	.byte	0x04, 0x17
        /*002a*/ 	.short	(.L_17 - .L_16)
.L_16:
        /*002c*/ 	.word	0x00000000
        /*0030*/ 	.short	0x0005
        /*0032*/ 	.short	0x0028
        /*0034*/ 	.byte	0x00, 0xf4, 0x21, 0x00


	//----- nvinfo : EIATTR_KPARAM_INFO
	.align		4
.L_17:
        /*0038*/ 	.byte	0x04, 0x17
        /*003a*/ 	.short	(.L_19 - .L_18)
.L_18:
        /*003c*/ 	.word	0x00000000
        /*0040*/ 	.short	0x0004
        /*0042*/ 	.short	0x0020
        /*0044*/ 	.byte	0x00, 0xf4, 0x21, 0x00


	//----- nvinfo : EIATTR_KPARAM_INFO
	.align		4
.L_19:
        /*0048*/ 	.byte	0x04, 0x17
        /*004a*/ 	.short	(.L_21 - .L_20)
.L_20:
        /*004c*/ 	.word	0x00000000
        /*0050*/ 	.short	0x0003
        /*0052*/ 	.short	0x0018
        /*0054*/ 	.byte	0x00, 0xf4, 0x21, 0x00


	//----- nvinfo : EIATTR_KPARAM_INFO
	.align		4
.L_21:
        /*0058*/ 	.byte	0x04, 0x17
        /*005a*/ 	.short	(.L_23 - .L_22)
.L_22:
        /*005c*/ 	.word	0x00000000
        /*0060*/ 	.short	0x0002
        /*0062*/ 	.short	0x0010
        /*0064*/ 	.byte	0x00, 0xf4, 0x21, 0x00


	//----- nvinfo : EIATTR_KPARAM_INFO
	.align		4
.L_23:
        /*0068*/ 	.byte	0x04, 0x17
        /*006a*/ 	.short	(.L_25 - .L_24)
.L_24:
        /*006c*/ 	.word	0x00000000
        /*0070*/ 	.short	0x0001
        /*0072*/ 	.short	0x0008
        /*0074*/ 	.byte	0x00, 0xf4, 0x21, 0x00


	//----- nvinfo : EIATTR_KPARAM_INFO
	.align		4
.L_25:
        /*0078*/ 	.byte	0x04, 0x17
        /*007a*/ 	.short	(.L_27 - .L_26)
.L_26:
        /*007c*/ 	.word	0x00000000
        /*0080*/ 	.short	0x0000
        /*0082*/ 	.short	0x0000
        /*0084*/ 	.byte	0x00, 0xf4, 0x21, 0x00


	//----- nvinfo : EIATTR_SPARSE_MMA_MASK
	.align		4
.L_27:
        /*0088*/ 	.byte	0x03, 0x50
        /*008a*/ 	.short	0x0000


	//----- nvinfo : EIATTR_MAXREG_COUNT
	.align		4
        /*008c*/ 	.byte	0x03, 0x1b
        /*008e*/ 	.short	0x00ff


	//----- nvinfo : EIATTR_EXIT_INSTR_OFFSETS
	.align		4
        /*0090*/ 	.byte	0x04, 0x1c
        /*0092*/ 	.short	(.L_29 - .L_28)


	//   ....[0]....
.L_28:
        /*0094*/ 	.word	0x00000930


	//----- nvinfo : EIATTR_REQNTID
	.align		4
.L_29:
        /*0098*/ 	.byte	0x04, 0x10
        /*009a*/ 	.short	(.L_31 - .L_30)
.L_30:
        /*009c*/ 	.word	0x00000080
        /*00a0*/ 	.word	0x00000001
        /*00a4*/ 	.word	0x00000001


	//----- nvinfo : EIATTR_CBANK_PARAM_SIZE
	.align		4
.L_31:
        /*00a8*/ 	.byte	0x03, 0x19
        /*00aa*/ 	.short	0x003c


	//----- nvinfo : EIATTR_PARAM_CBANK
	.align		4
        /*00ac*/ 	.byte	0x04, 0x0a
        /*00ae*/ 	.short	(.L_33 - .L_32)
	.align		4
.L_32:
        /*00b0*/ 	.word	index@(.nv.constant0.triton_poi_fused__native_batch_norm_legit_no_training_convolution_hardtanh_8)
        /*00b4*/ 	.short	0x0210
        /*00b6*/ 	.short	0x003c


	//----- nvinfo : EIATTR_SW_WAR
	.align		4
.L_33:
        /*00b8*/ 	.byte	0x04, 0x36
        /*00ba*/ 	.short	(.L_35 - .L_34)
.L_34:
        /*00bc*/ 	.word	0x00000008
.L_35:


//--------------------- .nv.callgraph             --------------------------
	.section	.nv.callgraph,"",@"SHT_CUDA_CALLGRAPH"
	.align	4
	.sectionentsize	8
	.align		4
        /*0000*/ 	.word	0x00000000
	.align		4
        /*0004*/ 	.word	0xffffffff
	.align		4
        /*0008*/ 	.word	0x00000000
	.align		4
        /*000c*/ 	.word	0xfffffffe
	.align		4
        /*0010*/ 	.word	0x00000000
	.align		4
        /*0014*/ 	.word	0xfffffffd
	.align		4
        /*0018*/ 	.word	0x00000000
	.align		4
        /*001c*/ 	.word	0xfffffffc


//--------------------- .nv.constant4             --------------------------
	.section	.nv.constant4,"a",@progbits
	.align	8
	.align		8
.nv.constant4:
        /*0000*/ 	.dword	_$_str
	.align		8
        /*0008*/ 	.dword	_$_str_$_2


//--------------------- .text.triton_poi_fused__native_batch_norm_legit_no_training_convolution_hardtanh_8 --------------------------
	.section	.text.triton_poi_fused__native_batch_norm_legit_no_training_convolution_hardtanh_8,"ax",@progbits
	.align	128
        .global         triton_poi_fused__native_batch_norm_legit_no_training_convolution_hardtanh_8
        .type           triton_poi_fused__native_batch_norm_legit_no_training_convolution_hardtanh_8,@function
        .size           triton_poi_fused__native_batch_norm_legit_no_training_convolution_hardtanh_8,(.L_x_1 - triton_poi_fused__native_batch_norm_legit_no_training_convolution_hardtanh_8)
        .other          triton_poi_fused__native_batch_norm_legit_no_training_convolution_hardtanh_8,@"STO_CUDA_ENTRY STV_DEFAULT"
triton_poi_fused__native_batch_norm_legit_no_training_convolution_hardtanh_8:
.text.triton_poi_fused__native_batch_norm_legit_no_training_convolution_hardtanh_8:
[----:B------:R-:W-:Y:S01]  /*0000*/  LDC R1, c[0x0][0x28] ;  /* 0x00000a00ff017b82 */ /* 0x000fe20000000800 */
[----:B------:R-:W1:Y:S07]  /*0010*/  S2R R0, SR_TID.X ;  /* 0x0000000000007919 */ /* 0x000e6e0000002100 */
[----:B------:R-:W2:Y:S01]  /*0020*/  LDC.64 R6, c[0x0][0x228] ;  /* 0x00008a00ff067b82 */ /* 0x000ea20000000a00 */
[----:B------:R-:W-:Y:S01]  /*0030*/  ULDC.64 UR4, c[0x0][0x208] ;  /* 0x0000820000047ab9 */ /* 0x000fe20000000a00 */
[----:B------:R-:W3:Y:S06]  /*0040*/  S2R R5, SR_CTAID.X ;  /* 0x0000000000057919 */ /* 0x000eec0000002500 */
[----:B------:R-:W4:Y:S08]  /*0050*/  LDC.64 R28, c[0x0][0x218] ;  /* 0x00008600ff1c7b82 */ /* 0x000f300000000a00 */
[----:B------:R-:W5:Y:S08]  /*0060*/  LDC.64 R26, c[0x0][0x220] ;  /* 0x00008800ff1a7b82 */ /* 0x000f700000000a00 */
[----:B------:R-:W4:Y:S01]  /*0070*/  LDC.64 R22, c[0x0][0x230] ;  /* 0x00008c00ff167b82 */ /* 0x000f220000000a00 */
[----:B-1----:R-:W-:-:S07]  /*0080*/  IMAD.SHL.U32 R0, R0, 0x4, RZ ;  /* 0x0000000400007824 */ /* 0x002fce00078e00ff */
[----:B------:R-:W1:Y:S01]  /*0090*/  LDC.64 R20, c[0x0][0x238] ;  /* 0x00008e00ff147b82 */ /* 0x000e620000000a00 */
[----:B---3--:R-:W-:Y:S02]  /*00a0*/  SHF.R.S32.HI R3, RZ, 0x15, R5 ;  /* 0x00000015ff037819 */ /* 0x008fe40000011405 */
[----:B------:R-:W-:Y:S02]  /*00b0*/  LOP3.LUT R0, R0, 0x1fc, RZ, 0xc0, !PT ;  /* 0x000001fc00007812 */ /* 0x000fe400078ec0ff */
[----:B------:R-:W-:-:S03]  /*00c0*/  SGXT R3, R3, 0x1 ;  /* 0x000000010303781a */ /* 0x000fc60000000200 */
[----:B------:R-:W-:-:S05]  /*00d0*/  IMAD R2, R5, 0x400, R0 ;  /* 0x0000040005027824 */ /* 0x000fca00078e0200 */
[----:B------:R-:W-:-:S04]  /*00e0*/  LEA.HI R3, R3, R2, RZ, 0xa ;  /* 0x0000000203037211 */ /* 0x000fc800078f50ff */
[----:B------:R-:W-:Y:S02]  /*00f0*/  SHF.R.S32.HI R9, RZ, 0xa, R3 ;  /* 0x0000000aff097819 */ /* 0x000fe40000011403 */
[----:B------:R-:W-:Y:S02]  /*0100*/  IADD3 R3, R3, 0x200, RZ ;  /* 0x0000020003037810 */ /* 0x000fe40007ffe0ff */
[----:B------:R-:W-:Y:S02]  /*0110*/  LEA.HI R0, R9, R9, RZ, 0x9 ;  /* 0x0000000909007211 */ /* 0x000fe400078f48ff */
[----:B------:R-:W-:Y:S02]  /*0120*/  SHF.R.S32.HI R3, RZ, 0xa, R3 ;  /* 0x0000000aff037819 */ /* 0x000fe40000011403 */
[----:B------:R-:W-:Y:S02]  /*0130*/  LOP3.LUT R0, R0, 0xfffffe00, RZ, 0xc0, !PT ;  /* 0xfffffe0000007812 */ /* 0x000fe400078ec0ff */
[----:B------:R-:W-:-:S03]  /*0140*/  LEA.HI R4, R3, R3, RZ, 0x9 ;  /* 0x0000000303047211 */ /* 0x000fc600078f48ff */
[----:B------:R-:W-:Y:S01]  /*0150*/  IMAD.IADD R9, R9, 0x1, -R0 ;  /* 0x0000000109097824 */ /* 0x000fe200078e0a00 */
[----:B------:R-:W-:-:S03]  /*0160*/  LOP3.LUT R4, R4, 0xfffffe00, RZ, 0xc0, !PT ;  /* 0xfffffe0004047812 */ /* 0x000fc600078ec0ff */
[----:B--2---:R-:W-:Y:S01]  /*0170*/  IMAD.WIDE R12, R9, 0x4, R6 ;  /* 0x00000004090c7825 */ /* 0x004fe200078e0206 */
[----:B------:R-:W-:-:S04]  /*0180*/  IADD3 R5, R3, -R4, RZ ;  /* 0x8000000403057210 */ /* 0x000fc80007ffe0ff */
[----:B------:R-:W2:Y:S01]  /*0190*/  LDG.E.EL R19, desc[UR4][R12.64] ;  /* 0x000000040c137981 */ /* 0x000ea2000c2e1900 */
[----:B------:R-:W-:Y:S02]  /*01a0*/  IMAD.WIDE R24, R5, 0x4, R6 ;  /* 0x0000000405187825 */ /* 0x000fe400078e0206 */
[----:B------:R-:W3:Y:S04]  /*01b0*/  LDC.64 R6, c[0x0][0x210] ;  /* 0x00008400ff067b82 */ /* 0x000ee80000000a00 */
[----:B------:R-:W2:Y:S01]  /*01c0*/  LDG.E.EL R24, desc[UR4][R24.64] ;  /* 0x0000000418187981 */ /* 0x000ea2000c2e1900 */
[----:B----4-:R-:W-:-:S05]  /*01d0*/  IMAD.WIDE R10, R9, 0x4, R28 ;  /* 0x00000004090a7825 */ /* 0x010fca00078e021c */
[----:B------:R5:W4:Y:S01]  /*01e0*/  LDG.E.EL R18, desc[UR4][R10.64] ;  /* 0x000000040a127981 */ /* 0x000b22000c2e1900 */
[----:B0-----:R-:W-:-:S04]  /*01f0*/  IMAD.WIDE R16, R9, 0x4, R22 ;  /* 0x0000000409107825 */ /* 0x001fc800078e0216 */
[----:B------:R-:W-:Y:S02]  /*0200*/  IMAD.WIDE R28, R5, 0x4, R28 ;  /* 0x00000004051c7825 */ /* 0x000fe400078e021c */
[----:B------:R-:W4:Y:S02]  /*0210*/  LDG.E.EL R16, desc[UR4][R16.64] ;  /* 0x0000000410107981 */ /* 0x000f24000c2e1900 */
[C---:B-----5:R-:W-:Y:S02]  /*0220*/  IMAD.WIDE R10, R9.reuse, 0x4, R26 ;  /* 0x00000004090a7825 */ /* 0x060fe400078e021a */
[----:B------:R0:W5:Y:S02]  /*0230*/  LDG.E.EL R3, desc[UR4][R28.64] ;  /* 0x000000041c037981 */ /* 0x000164000c2e1900 */
[----:B---3--:R-:W-:Y:S02]  /*0240*/  IMAD.WIDE R6, R2, 0x4, R6 ;  /* 0x0000000402067825 */ /* 0x008fe400078e0206 */
[----:B------:R-:W3:Y:S04]  /*0250*/  LDG.E.EL R4, desc[UR4][R10.64] ;  /* 0x000000040a047981 */ /* 0x000ee8000c2e1900 */
[----:B------:R-:W4:Y:S01]  /*0260*/  LDG.E.128 R12, desc[UR4][R6.64] ;  /* 0x00000004060c7981 */ /* 0x000f22000c1e1d00 */
[----:B-1----:R-:W-:-:S04]  /*0270*/  IMAD.WIDE R8, R9, 0x4, R20 ;  /* 0x0000000409087825 */ /* 0x002fc800078e0214 */
[C---:B------:R-:W-:Y:S01]  /*0280*/  IMAD.WIDE R26, R5.reuse, 0x4, R26 ;  /* 0x00000004051a7825 */ /* 0x040fe200078e021a */
[----:B------:R-:W3:Y:S04]  /*0290*/  LDG.E.EL R17, desc[UR4][R8.64] ;  /* 0x0000000408117981 */ /* 0x000ee8000c2e1900 */
[----:B------:R-:W5:Y:S04]  /*02a0*/  LDG.E.EL R0, desc[UR4][R26.64] ;  /* 0x000000041a007981 */ /* 0x000f68000c2e1900 */
[----:B------:R-:W5:Y:S01]  /*02b0*/  LDG.E.128 R8, desc[UR4][R6.64+0x800] ;  /* 0x0008000406087981 */ /* 0x000f62000c1e1d00 */
[----:B------:R-:W-:-:S04]  /*02c0*/  IMAD.WIDE R20, R5, 0x4, R20 ;  /* 0x0000000405147825 */ /* 0x000fc800078e0214 */
[----:B------:R-:W-:Y:S02]  /*02d0*/  IMAD.WIDE R22, R5, 0x4, R22 ;  /* 0x0000000405167825 */ /* 0x000fe400078e0216 */
[----:B------:R1:W5:Y:S04]  /*02e0*/  LDG.E.EL R20, desc[UR4][R20.64] ;  /* 0x0000000414147981 */ /* 0x000368000c2e1900 */
[----:B------:R0:W5:Y:S01]  /*02f0*/  LDG.E.EL R5, desc[UR4][R22.64] ;  /* 0x0000000416057981 */ /* 0x000162000c2e1900 */
[----:B--2---:R-:W-:-:S04]  /*0300*/  FADD R19, R19, 9.9999997473787516356e-06 ;  /* 0x3727c5ac13137421 */ /* 0x004fc80000000000 */
[----:B------:R-:W2:Y:S01]  /*0310*/  MUFU.SQRT R25, R19 ;  /* 0x0000001300197308 */ /* 0x000ea20000002000 */
[----:B------:R-:W-:-:S07]  /*0320*/  FADD R24, R24, 9.9999997473787516356e-06 ;  /* 0x3727c5ac18187421 */ /* 0x000fce0000000000 */
[----:B0-----:R-:W0:Y:S01]  /*0330*/  MUFU.SQRT R28, R24 ;  /* 0x00000018001c7308 */ /* 0x001e220000002000 */
[C---:B--2---:R-:W-:Y:S02]  /*0340*/  FSETP.GT.AND P0, PT, R25.reuse, 8.50705917302346158658e+37, PT ;  /* 0x7e8000001900780b */ /* 0x044fe40003f04000 */
[----:B------:R-:W-:Y:S02]  /*0350*/  FSETP.GEU.AND P2, PT, R25, 1.175494350822287508e-38, PT ;  /* 0x008000001900780b */ /* 0x000fe40003f4e000 */
[C---:B0-----:R-:W-:Y:S02]  /*0360*/  FSETP.GT.AND P1, PT, R28.reuse, 8.50705917302346158658e+37, PT ;  /* 0x7e8000001c00780b */ /* 0x041fe40003f24000 */
[----:B------:R-:W-:-:S07]  /*0370*/  FSETP.GEU.AND P3, PT, R28, 1.175494350822287508e-38, PT ;  /* 0x008000001c00780b */ /* 0x000fce0003f6e000 */
[----:B------:R-:W-:-:S04]  /*0380*/  @P0 FMUL R25, R25, 0.25 ;  /* 0x3e80000019190820 */ /* 0x000fc80000400000 */
[----:B------:R-:W-:Y:S01]  /*0390*/  @!P2 FMUL R25, R25, 16777216 ;  /* 0x4b8000001919a820 */ /* 0x000fe20000400000 */
[----:B------:R-:W-:-:S03]  /*03a0*/  @P1 FMUL R28, R28, 0.25 ;  /* 0x3e8000001c1c1820 */ /* 0x000fc60000400000 */
[----:B-1----:R-:W0:Y:S01]  /*03b0*/  MUFU.RCP R21, R25 ;  /* 0x0000001900157308 */ /* 0x002e220000001000 */
[----:B------:R-:W-:Y:S01]  /*03c0*/  @!P3 FMUL R28, R28, 16777216 ;  /* 0x4b8000001c1cb820 */ /* 0x000fe20000400000 */
[----:B------:R-:W-:-:S06]  /*03d0*/  IMAD.MOV.U32 R24, RZ, RZ, 0x3e800000 ;  /* 0x3e800000ff187424 */ /* 0x000fcc00078e00ff */
[----:B------:R-:W1:Y:S01]  /*03e0*/  MUFU.RCP R19, R28 ;  /* 0x0000001c00137308 */ /* 0x000e620000001000 */
[C---:B------:R-:W-:Y:S02]  /*03f0*/  FSEL R22, R24.reuse, 1, P0 ;  /* 0x3f80000018167808 */ /* 0x040fe40000000000 */
[----:B------:R-:W-:Y:S01]  /*0400*/  FSEL R24, R24, 1, P1 ;  /* 0x3f80000018187808 */ /* 0x000fe20000800000 */
[--C-:B----4-:R-:W-:Y:S02]  /*0410*/  FADD R12, R12, R18.reuse ;  /* 0x000000120c0c7221 */ /* 0x110fe40000000000 */
[----:B------:R-:W-:Y:S01]  /*0420*/  @!P2 FMUL R22, R22, 16777216 ;  /* 0x4b8000001616a820 */ /* 0x000fe20000400000 */
[--C-:B------:R-:W-:Y:S01]  /*0430*/  FADD R13, R13, R18.reuse ;  /* 0x000000120d0d7221 */ /* 0x100fe20000000000 */
[----:B------:R-:W-:Y:S01]  /*0440*/  @!P3 FMUL R24, R24, 16777216 ;  /* 0x4b8000001818b820 */ /* 0x000fe20000400000 */
[--C-:B------:R-:W-:Y:S01]  /*0450*/  FADD R14, R14, R18.reuse ;  /* 0x000000120e0e7221 */ /* 0x100fe20000000000 */
[----:B------:R-:W-:Y:S01]  /*0460*/  FADD R15, R15, R18 ;  /* 0x000000120f0f7221 */ /* 0x000fe20000000000 */
[----:B0-----:R-:W-:Y:S01]  /*0470*/  FMUL R21, R21, R22 ;  /* 0x0000001615157220 */ /* 0x001fe20000400000 */
[C---:B---3--:R-:W-:Y:S01]  /*0480*/  FADD R18, -R4.reuse, R12 ;  /* 0x0000000c04127221 */ /* 0x048fe20000000100 */
[C---:B------:R-:W-:Y:S01]  /*0490*/  FADD R22, -R4.reuse, R13 ;  /* 0x0000000d04167221 */ /* 0x040fe20000000100 */
[----:B-1----:R-:W-:Y:S01]  /*04a0*/  FMUL R19, R19, R24 ;  /* 0x0000001813137220 */ /* 0x002fe20000400000 */
[C---:B------:R-:W-:Y:S01]  /*04b0*/  FADD R24, -R4.reuse, R14 ;  /* 0x0000000e04187221 */ /* 0x040fe20000000100 */
[----:B------:R-:W-:Y:S01]  /*04c0*/  FADD R4, -R4, R15 ;  /* 0x0000000f04047221 */ /* 0x000fe20000000100 */
[----:B------:R-:W-:Y:S01]  /*04d0*/  FMUL R26, R21, R18 ;  /* 0x00000012151a7220 */ /* 0x000fe20000400000 */
[----:B-----5:R-:W-:-:S02]  /*04e0*/  FADD R11, R11, R3 ;  /* 0x000000030b0b7221 */ /* 0x020fc40000000000 */
[C---:B------:R-:W-:Y:S01]  /*04f0*/  FMUL R18, R21.reuse, R4 ;  /* 0x0000000415127220 */ /* 0x040fe20000400000 */
[----:B------:R-:W-:Y:S01]  /*0500*/  FFMA R4, R16, R26, R17 ;  /* 0x0000001a10047223 */ /* 0x000fe20000000011 */
[C---:B------:R-:W-:Y:S01]  /*0510*/  FMUL R23, R21.reuse, R22 ;  /* 0x0000001615177220 */ /* 0x040fe20000400000 */
[----:B------:R-:W-:Y:S01]  /*0520*/  FADD R26, -R0, R11 ;  /* 0x0000000b001a7221 */ /* 0x000fe20000000100 */
[----:B------:R-:W-:Y:S01]  /*0530*/  FMUL R22, R21, R24 ;  /* 0x0000001815167220 */ /* 0x000fe20000400000 */
[--C-:B------:R-:W-:Y:S01]  /*0540*/  FADD R9, R9, R3.reuse ;  /* 0x0000000309097221 */ /* 0x100fe20000000000 */
[--C-:B------:R-:W-:Y:S01]  /*0550*/  FADD R8, R8, R3.reuse ;  /* 0x0000000308087221 */ /* 0x100fe20000000000 */
[----:B------:R-:W-:Y:S01]  /*0560*/  FADD R10, R10, R3 ;  /* 0x000000030a0a7221 */ /* 0x000fe20000000000 */
[----:B------:R-:W-:Y:S01]  /*0570*/  FMUL R26, R19, R26 ;  /* 0x0000001a131a7220 */ /* 0x000fe20000400000 */
[C-C-:B------:R-:W-:Y:S01]  /*0580*/  FFMA R21, R16.reuse, R23, R17.reuse ;  /* 0x0000001710157223 */ /* 0x140fe20000000011 */
[C-C-:B------:R-:W-:Y:S01]  /*0590*/  FFMA R22, R16.reuse, R22, R17.reuse ;  /* 0x0000001610167223 */ /* 0x140fe20000000011 */
[----:B------:R-:W-:Y:S01]  /*05a0*/  FFMA R16, R16, R18, R17 ;  /* 0x0000001210107223 */ /* 0x000fe20000000011 */
[C---:B------:R-:W-:Y:S01]  /*05b0*/  FADD R24, -R0.reuse, R9 ;  /* 0x0000000900187221 */ /* 0x040fe20000000100 */
[C---:B------:R-:W-:Y:S01]  /*05c0*/  FADD R18, -R0.reuse, R8 ;  /* 0x0000000800127221 */ /* 0x040fe20000000100 */
[----:B------:R-:W-:Y:S01]  /*05d0*/  FADD R0, -R0, R10 ;  /* 0x0000000a00007221 */ /* 0x000fe20000000100 */
[----:B------:R-:W-:Y:S01]  /*05e0*/  FFMA R26, R5, R26, R20 ;  /* 0x0000001a051a7223 */ /* 0x000fe20000000014 */
[C---:B------:R-:W-:Y:S01]  /*05f0*/  FMUL R17, R19.reuse, R24 ;  /* 0x0000001813117220 */ /* 0x040fe20000400000 */
[C---:B------:R-:W-:Y:S01]  /*0600*/  FMUL R3, R19.reuse, R18 ;  /* 0x0000001213037220 */ /* 0x040fe20000400000 */
[----:B------:R-:W-:Y:S01]  /*0610*/  FMUL R19, R19, R0 ;  /* 0x0000000013137220 */ /* 0x000fe20000400000 */
[----:B------:R-:W-:-:S02]  /*0620*/  FSETP.GTU.AND P0, PT, R16, RZ, PT ;  /* 0x000000ff1000720b */ /* 0x000fc40003f0c000 */
[C---:B------:R-:W-:Y:S01]  /*0630*/  FSETP.GTU.AND P2, PT, R26.reuse, RZ, PT ;  /* 0x000000ff1a00720b */ /* 0x040fe20003f4c000 */
[C-C-:B------:R-:W-:Y:S01]  /*0640*/  FFMA R17, R5.reuse, R17, R20.reuse ;  /* 0x0000001105117223 */ /* 0x140fe20000000014 */
[C-C-:B------:R-:W-:Y:S01]  /*0650*/  FFMA R0, R5.reuse, R3, R20.reuse ;  /* 0x0000000305007223 */ /* 0x140fe20000000014 */
[----:B------:R-:W-:Y:S01]  /*0660*/  FFMA R5, R5, R19, R20 ;  /* 0x0000001305057223 */ /* 0x000fe20000000014 */
[----:B------:R-:W-:Y:S01]  /*0670*/  FSEL R19, R26, RZ, P2 ;  /* 0x000000ff1a137208 */ /* 0x000fe20001000000 */
[----:B------:R-:W0:Y:S01]  /*0680*/  LDC.64 R24, c[0x0][0x240] ;  /* 0x00009000ff187b82 */ /* 0x000e220000000a00 */
[----:B------:R-:W-:Y:S02]  /*0690*/  FSETP.GTU.AND P1, PT, R22, RZ, PT ;  /* 0x000000ff1600720b */ /* 0x000fe40003f2c000 */
[----:B------:R-:W-:Y:S02]  /*06a0*/  FSETP.GEU.AND P5, PT, R19, 6, PT ;  /* 0x40c000001300780b */ /* 0x000fe40003fae000 */
[----:B------:R-:W-:-:S02]  /*06b0*/  FSEL R23, R16, RZ, P0 ;  /* 0x000000ff10177208 */ /* 0x000fc40000000000 */
[----:B------:R-:W-:Y:S02]  /*06c0*/  FSETP.GTU.AND P6, PT, R21, RZ, PT ;  /* 0x000000ff1500720b */ /* 0x000fe40003fcc000 */
[----:B------:R-:W-:Y:S02]  /*06d0*/  FSETP.GTU.AND P2, PT, R4, RZ, PT ;  /* 0x000000ff0400720b */ /* 0x000fe40003f4c000 */
[----:B------:R-:W-:Y:S02]  /*06e0*/  FSEL R22, R22, RZ, P1 ;  /* 0x000000ff16167208 */ /* 0x000fe40000800000 */
[----:B------:R-:W-:Y:S02]  /*06f0*/  FSETP.GEU.AND P1, PT, R23, 6, PT ;  /* 0x40c000001700780b */ /* 0x000fe40003f2e000 */
[----:B------:R-:W-:Y:S02]  /*0700*/  FSEL R21, R21, RZ, P6 ;  /* 0x000000ff15157208 */ /* 0x000fe40003000000 */
[----:B------:R-:W-:-:S02]  /*0710*/  FSEL R20, R4, RZ, P2 ;  /* 0x000000ff04147208 */ /* 0x000fc40001000000 */
[----:B------:R-:W-:Y:S02]  /*0720*/  FSETP.GTU.AND P4, PT, R5, RZ, PT ;  /* 0x000000ff0500720b */ /* 0x000fe40003f8c000 */
[----:B------:R-:W-:Y:S02]  /*0730*/  FSETP.GTU.AND P3, PT, R17, RZ, PT ;  /* 0x000000ff1100720b */ /* 0x000fe40003f6c000 */
[----:B------:R-:W-:Y:S02]  /*0740*/  FSETP.GEU.AND P2, PT, R22, 6, PT ;  /* 0x40c000001600780b */ /* 0x000fe40003f4e000 */
[----:B------:R-:W-:Y:S02]  /*0750*/  FSETP.NAN.AND P6, PT, R19, R19, PT ;  /* 0x000000131300720b */ /* 0x000fe40003fc8000 */
[----:B------:R-:W-:Y:S02]  /*0760*/  FSETP.GTU.AND P0, PT, R0, RZ, PT ;  /* 0x000000ff0000720b */ /* 0x000fe40003f0c000 */
[----:B------:R-:W-:-:S02]  /*0770*/  FSEL R18, R5, RZ, P4 ;  /* 0x000000ff05127208 */ /* 0x000fc40002000000 */
[----:B------:R-:W-:Y:S02]  /*0780*/  FSEL R17, R17, RZ, P3 ;  /* 0x000000ff11117208 */ /* 0x000fe40001800000 */
[----:B------:R-:W-:Y:S02]  /*0790*/  @P5 SEL R19, R19, 0x40c00000, P6 ;  /* 0x40c0000013135807 */ /* 0x000fe40003000000 */
[----:B------:R-:W-:Y:S02]  /*07a0*/  FSETP.NAN.AND P3, PT, R23, R23, PT ;  /* 0x000000171700720b */ /* 0x000fe40003f68000 */
[----:B------:R-:W-:Y:S02]  /*07b0*/  FSETP.GEU.AND P4, PT, R21, 6, PT ;  /* 0x40c000001500780b */ /* 0x000fe40003f8e000 */
[----:B------:R-:W-:Y:S02]  /*07c0*/  FSETP.GEU.AND P5, PT, R20, 6, PT ;  /* 0x40c000001400780b */ /* 0x000fe40003fae000 */
[----:B------:R-:W-:-:S02]  /*07d0*/  FSEL R16, R0, RZ, P0 ;  /* 0x000000ff00107208 */ /* 0x000fc40000000000 */
[----:B------:R-:W-:Y:S02]  /*07e0*/  FSETP.NAN.AND P6, PT, R22, R22, PT ;  /* 0x000000161600720b */ /* 0x000fe40003fc8000 */
[----:B------:R-:W-:Y:S02]  /*07f0*/  @P1 SEL R23, R23, 0x40c00000, P3 ;  /* 0x40c0000017171807 */ /* 0x000fe40001800000 */
[----:B------:R-:W-:Y:S02]  /*0800*/  FSETP.GEU.AND P0, PT, R18, 6, PT ;  /* 0x40c000001200780b */ /* 0x000fe40003f0e000 */
[----:B------:R-:W-:Y:S02]  /*0810*/  FSETP.GEU.AND P3, PT, R17, 6, PT ;  /* 0x40c000001100780b */ /* 0x000fe40003f6e000 */
[----:B------:R-:W-:Y:S02]  /*0820*/  FSETP.GEU.AND P1, PT, R16, 6, PT ;  /* 0x40c000001000780b */ /* 0x000fe40003f2e000 */
[----:B------:R-:W-:-:S02]  /*0830*/  @P2 SEL R22, R22, 0x40c00000, P6 ;  /* 0x40c0000016162807 */ /* 0x000fc40003000000 */
[C---:B------:R-:W-:Y:S02]  /*0840*/  FSETP.NAN.AND P6, PT, R21.reuse, R21, PT ;  /* 0x000000151500720b */ /* 0x040fe40003fc8000 */
[C---:B------:R-:W-:Y:S02]  /*0850*/  FSETP.NAN.AND P2, PT, R20.reuse, R20, PT ;  /* 0x000000141400720b */ /* 0x040fe40003f48000 */
[----:B------:R-:W-:Y:S02]  /*0860*/  @P4 SEL R21, R21, 0x40c00000, P6 ;  /* 0x40c0000015154807 */ /* 0x000fe40003000000 */
[----:B------:R-:W-:Y:S02]  /*0870*/  @P5 SEL R20, R20, 0x40c00000, P2 ;  /* 0x40c0000014145807 */ /* 0x000fe40001000000 */
[----:B------:R-:W-:Y:S02]  /*0880*/  FSETP.NAN.AND P6, PT, R18, R18, PT ;  /* 0x000000121200720b */ /* 0x000fe40003fc8000 */
[----:B------:R-:W-:-:S02]  /*0890*/  FSETP.NAN.AND P4, PT, R17, R17, PT ;  /* 0x000000111100720b */ /* 0x000fc40003f88000 */
[----:B------:R-:W-:Y:S01]  /*08a0*/  FSETP.NAN.AND P2, PT, R16, R16, PT ;  /* 0x000000101000720b */ /* 0x000fe20003f48000 */
[----:B0-----:R-:W-:Y:S01]  /*08b0*/  IMAD.WIDE R24, R2, 0x4, R24 ;  /* 0x0000000402187825 */ /* 0x001fe200078e0218 */
[----:B------:R-:W-:Y:S02]  /*08c0*/  @P0 SEL R18, R18, 0x40c00000, P6 ;  /* 0x40c0000012120807 */ /* 0x000fe40003000000 */
[----:B------:R-:W-:Y:S02]  /*08d0*/  @P3 SEL R17, R17, 0x40c00000, P4 ;  /* 0x40c0000011113807 */ /* 0x000fe40002000000 */
[----:B------:R-:W-:Y:S01]  /*08e0*/  @P1 SEL R16, R16, 0x40c00000, P2 ;  /* 0x40c0000010101807 */ /* 0x000fe20001000000 */
[----:B------:R-:W-:Y:S04]  /*08f0*/  STG.E.128 desc[UR4][R6.64], R12 ;  /* 0x0000000c06007986 */ /* 0x000fe8000c101d04 */
[----:B------:R-:W-:Y:S04]  /*0900*/  STG.E.128 desc[UR4][R6.64+0x800], R8 ;  /* 0x0008000806007986 */ /* 0x000fe8000c101d04 */
[----:B------:R-:W-:Y:S04]  /*0910*/  STG.E.128 desc[UR4][R24.64], R20 ;  /* 0x0000001418007986 */ /* 0x000fe8000c101d04 */
[----:B------:R-:W-:Y:S01]  /*0920*/  STG.E.128 desc[UR4][R24.64+0x800], R16 ;  /* 0x0008001018007986 */ /* 0x000fe2000c101d04 */
[----:B------:R-:W-:Y:S05]  /*0930*/  EXIT ;  /* 0x000000000000794d */ /* 0x000fea0003800000 */
.L_x_0:
[----:B------:R-:W-:-:S00]  /*0940*/  BRA `(.L_x_0) ;  /* 0xfffffffc00fc7947 */ /* 0x000fc0000383ffff */
[----:B------:R-:W-:-:S00]  /*0950*/  NOP ;  /* 0x0000000000007918 */ /* 0x000fc00000000000 */
        /* <DEDUP_REMOVED lines=10> */
.L_x_1:


//--------------------- .nv.global.init           --------------------------
	.section	.nv.global.init,"aw",@progbits
.nv.global.init:
	.type		_$_str,@object
	.size		_$_str,(_$_str_$_2 - _$_str)
_$_str:
        /*0000*/ 	.byte	0x5f, 0x5f, 0x43, 0x55, 0x44, 0x41, 0x5f, 0x46, 0x54, 0x5a, 0x00
	.type		_$_str_$_2,@object
	.size		_$_str_$_2,(.L_1 - _$_str_$_2)
_$_str_$_2:
        /*000b*/ 	.byte	0x5f, 0x5f, 0x43, 0x55, 0x44, 0x41, 0x5f, 0x50, 0x52, 0x45, 0x43, 0x5f, 0x53, 0x51, 0x52, 0x54
        /*001b*/ 	.byte	0x00
.L_1:


//--------------------- .nv.constant0.triton_poi_fused__native_batch_norm_legit_no_training_convolution_hardtanh_8 --------------------------
	.section	.nv.constant0.triton_poi_fused__native_batch_norm_legit_no_training_convolution_hardtanh_8,"a",@progbits
	.sectionflags	@""
	.align	4
.nv.constant0.triton_poi_fused__native_batch_norm_legit_no_training_convolution_hardtanh_8:
	.zero		588
